	.headerflags	@"EF_CUDA_TEXMODE_UNIFIED EF_CUDA_64BIT_ADDRESS EF_CUDA_ACCELERATORS EF_CUDA_SM90 EF_CUDA_VIRTUAL_SM(EF_CUDA_SM90)"
	.elftype	@"ET_EXEC"


//--------------------- .nv.info                  --------------------------
	.section	.nv.info,"",@"SHT_CUDA_INFO"
	.align	4


	//----- nvinfo : EIATTR_REGCOUNT
	.align		4
        /*0000*/ 	.byte	0x04, 0x2f
        /*0002*/ 	.short	(.L_1 - .L_0)
	.align		4
.L_0:
        /*0004*/ 	.word	index@(triton_poi_fused_add_1)
        /*0008*/ 	.word	0x00000013


	//----- nvinfo : EIATTR_MIN_STACK_SIZE
	.align		4
.L_1:
        /*000c*/ 	.byte	0x04, 0x12
        /*000e*/ 	.short	(.L_3 - .L_2)
	.align		4
.L_2:
        /*0010*/ 	.word	index@(triton_poi_fused_add_1)
        /*0014*/ 	.word	0x00000000


	//----- nvinfo : EIATTR_FRAME_SIZE
	.align		4
.L_3:
        /*0018*/ 	.byte	0x04, 0x11
        /*001a*/ 	.short	(.L_5 - .L_4)
	.align		4
.L_4:
        /*001c*/ 	.word	index@(triton_poi_fused_add_1)
        /*0020*/ 	.word	0x00000000


	//----- nvinfo : EIATTR_MIN_STACK_SIZE
	.align		4
.L_5:
        /*0024*/ 	.byte	0x04, 0x12
        /*0026*/ 	.short	(.L_7 - .L_6)
	.align		4
.L_6:
        /*0028*/ 	.word	index@(triton_poi_fused_add_1)
        /*002c*/ 	.word	0x00000000
.L_7:


//--------------------- .nv.info.triton_poi_fused_add_1 --------------------------
	.section	.nv.info.triton_poi_fused_add_1,"",@"SHT_CUDA_INFO"
	.sectionflags	@""
	.align	4


	//----- nvinfo : EIATTR_CUDA_API_VERSION
	.align		4
        /*0000*/ 	.byte	0x04, 0x37
        /*0002*/ 	.short	(.L_9 - .L_8)
.L_8:
        /*0004*/ 	.word	0x0000007c


	//----- nvinfo : EIATTR_KPARAM_INFO
	.align		4
.L_9:
        /*0008*/ 	.byte	0x04, 0x17
        /*000a*/ 	.short	(.L_11 - .L_10)
.L_10:
        /*000c*/ 	.word	0x00000000
        /*0010*/ 	.short	0x0004
        /*0012*/ 	.short	0x0020
        /*0014*/ 	.byte	0x00, 0xf0, 0x11, 0x00


	//----- nvinfo : EIATTR_KPARAM_INFO
	.align		4
.L_11:
        /*0018*/ 	.byte	0x04, 0x17
        /*001a*/ 	.short	(.L_13 - .L_12)
.L_12:
        /*001c*/ 	.word	0x00000000
        /*0020*/ 	.short	0x0003
        /*0022*/ 	.short	0x0018
        /*0024*/ 	.byte	0x00, 0xf4, 0x21, 0x00


	//----- nvinfo : EIATTR_KPARAM_INFO
	.align		4
.L_13:
        /*0028*/ 	.byte	0x04, 0x17
        /*002a*/ 	.short	(.L_15 - .L_14)
.L_14:
        /*002c*/ 	.word	0x00000000
        /*0030*/ 	.short	0x0002
        /*0032*/ 	.short	0x0010
        /*0034*/ 	.byte	0x00, 0xf4, 0x21, 0x00


	//----- nvinfo : EIATTR_KPARAM_INFO
	.align		4
.L_15:
        /*0038*/ 	.byte	0x04, 0x17
        /*003a*/ 	.short	(.L_17 - .L_16)
.L_16:
        /*003c*/ 	.word	0x00000000
        /*0040*/ 	.short	0x0001
        /*0042*/ 	.short	0x0008
        /*0044*/ 	.byte	0x00, 0xf4, 0x21, 0x00


	//----- nvinfo : EIATTR_KPARAM_INFO
	.align		4
.L_17:
        /*0048*/ 	.byte	0x04, 0x17
        /*004a*/ 	.short	(.L_19 - .L_18)
.L_18:
        /*004c*/ 	.word	0x00000000
        /*0050*/ 	.short	0x0000
        /*0052*/ 	.short	0x0000
        /*0054*/ 	.byte	0x00, 0xf4, 0x21, 0x00


	//----- nvinfo : EIATTR_SPARSE_MMA_MASK
	.align		4
.L_19:
        /*0058*/ 	.byte	0x03, 0x50
        /*005a*/ 	.short	0x0000


	//----- nvinfo : EIATTR_MAXREG_COUNT
	.align		4
        /*005c*/ 	.byte	0x03, 0x1b
        /*005e*/ 	.short	0x00ff


	//----- nvinfo : EIATTR_EXIT_INSTR_OFFSETS
	.align		4
        /*0060*/ 	.byte	0x04, 0x1c
        /*0062*/ 	.short	(.L_21 - .L_20)


	//   ....[0]....
.L_20:
        /*0064*/ 	.word	0x00000260


	//   ....[1]....
        /*0068*/ 	.word	0x00000280


	//----- nvinfo : EIATTR_REQNTID
	.align		4
.L_21:
        /*006c*/ 	.byte	0x04, 0x10
        /*006e*/ 	.short	(.L_23 - .L_22)
.L_22:
        /*0070*/ 	.word	0x00000020
        /*0074*/ 	.word	0x00000001
        /*0078*/ 	.word	0x00000001


	//----- nvinfo : EIATTR_CBANK_PARAM_SIZE
	.align		4
.L_23:
        /*007c*/ 	.byte	0x03, 0x19
        /*007e*/ 	.short	0x0024


	//----- nvinfo : EIATTR_PARAM_CBANK
	.align		4
        /*0080*/ 	.byte	0x04, 0x0a
        /*0082*/ 	.short	(.L_25 - .L_24)
	.align		4
.L_24:
        /*0084*/ 	.word	index@(.nv.constant0.triton_poi_fused_add_1)
        /*0088*/ 	.short	0x0210
        /*008a*/ 	.short	0x0024


	//----- nvinfo : EIATTR_SW_WAR
	.align		4
.L_25:
        /*008c*/ 	.byte	0x04, 0x36
        /*008e*/ 	.short	(.L_27 - .L_26)
.L_26:
        /*0090*/ 	.word	0x00000008
.L_27:


//--------------------- .nv.callgraph             --------------------------
	.section	.nv.callgraph,"",@"SHT_CUDA_CALLGRAPH"
	.align	4
	.sectionentsize	8
	.align		4
        /*0000*/ 	.word	0x00000000
	.align		4
        /*0004*/ 	.word	0xffffffff
	.align		4
        /*0008*/ 	.word	0x00000000
	.align		4
        /*000c*/ 	.word	0xfffffffe
	.align		4
        /*0010*/ 	.word	0x00000000
	.align		4
        /*0014*/ 	.word	0xfffffffd
	.align		4
        /*0018*/ 	.word	0x00000000
	.align		4
        /*001c*/ 	.word	0xfffffffc


//--------------------- .text.triton_poi_fused_add_1 --------------------------
	.section	.text.triton_poi_fused_add_1,"ax",@progbits
	.align	128
        .global         triton_poi_fused_add_1
        .type           triton_poi_fused_add_1,@function
        .size           triton_poi_fused_add_1,(.L_x_1 - triton_poi_fused_add_1)
        .other          triton_poi_fused_add_1,@"STO_CUDA_ENTRY STV_DEFAULT"
triton_poi_fused_add_1:
.text.triton_poi_fused_add_1:
[----:B------:R-:W0:Y:S02]  /*0000*/  LDC R1, c[0x0][0x28] ;  /* 0x00000a00ff017b82 */ /* 0x000e240000000800 */
[----:B------:R-:W1:Y:S01]  /*0010*/  S2R R16, SR_TID.X ;  /* 0x0000000000107919 */ /* 0x000e620000002100 */
[----:B------:R-:W2:Y:S01]  /*0020*/  LDC.64 R4, c[0x0][0x218] ;  /* 0x00008600ff047b82 */ /* 0x000ea20000000a00 */
[----:B------:R-:W-:Y:S01]  /*0030*/  HFMA2.MMA R10, -RZ, RZ, 0, 0 ;  /* 0x00000000ff0a7435 */ /* 0x000fe200000001ff */
[----:B------:R-:W-:Y:S01]  /*0040*/  CS2R R14, SRZ ;  /* 0x00000000000e7805 */ /* 0x000fe2000001ff00 */
[----:B------:R-:W3:Y:S01]  /*0050*/  S2R R11, SR_CTAID.X ;  /* 0x00000000000b7919 */ /* 0x000ee20000002500 */
[----:B------:R-:W-:Y:S01]  /*0060*/  ULDC.64 UR4, c[0x0][0x208] ;  /* 0x0000820000047ab9 */ /* 0x000fe20000000a00 */
[----:B------:R-:W-:-:S03]  /*0070*/  IMAD.MOV.U32 R12, RZ, RZ, RZ ;  /* 0x000000ffff0c7224 */ /* 0x000fc600078e00ff */
[----:B------:R-:W4:Y:S08]  /*0080*/  LDC.64 R6, c[0x0][0x220] ;  /* 0x00008800ff067b82 */ /* 0x000f300000000a00 */
[----:B------:R-:W5:Y:S01]  /*0090*/  LDC.64 R2, c[0x0][0x210] ;  /* 0x00008400ff027b82 */ /* 0x000f620000000a00 */
[----:B-1----:R-:W-:-:S05]  /*00a0*/  LOP3.LUT R0, R16, 0xf, RZ, 0xc0, !PT ;  /* 0x0000000f10007812 */ /* 0x002fca00078ec0ff */
[----:B---3--:R-:W-:-:S05]  /*00b0*/  IMAD R11, R11, 0x10, R0 ;  /* 0x000000100b0b7824 */ /* 0x008fca00078e0200 */
[----:B------:R-:W-:Y:S02]  /*00c0*/  SHF.R.S32.HI R0, RZ, 0x1f, R11 ;  /* 0x0000001fff007819 */ /* 0x000fe4000001140b */
[----:B------:R-:W-:Y:S02]  /*00d0*/  ISETP.GE.AND P0, PT, R11, 0x10, PT ;  /* 0x000000100b00780c */ /* 0x000fe40003f06270 */
[----:B------:R-:W-:-:S04]  /*00e0*/  LEA.HI R0, R0, R11, RZ, 0x2 ;  /* 0x0000000b00007211 */ /* 0x000fc800078f10ff */
[----:B------:R-:W-:-:S04]  /*00f0*/  LOP3.LUT R8, R0, 0xfffffffc, RZ, 0xc0, !PT ;  /* 0xfffffffc00087812 */ /* 0x000fc800078ec0ff */
[----:B------:R-:W-:-:S05]  /*0100*/  IADD3 R13, R11, -R8, RZ ;  /* 0x800000080b0d7210 */ /* 0x000fca0007ffe0ff */
[----:B------:R-:W-:-:S04]  /*0110*/  IMAD.SHL.U32 R9, R13, 0x4, RZ ;  /* 0x000000040d097824 */ /* 0x000fc800078e00ff */
[----:B--2---:R-:W-:Y:S01]  /*0120*/  IMAD.WIDE R4, R9, 0x4, R4 ;  /* 0x0000000409047825 */ /* 0x004fe200078e0204 */
[----:B------:R-:W-:-:S04]  /*0130*/  SHF.R.S32.HI R9, RZ, 0x2, R0 ;  /* 0x00000002ff097819 */ /* 0x000fc80000011400 */
[----:B------:R-:W2:Y:S04]  /*0140*/  @!P0 LDG.E.EL R10, desc[UR4][R4.64] ;  /* 0x00000004040a8981 */ /* 0x000ea8000c2e1900 */
[----:B------:R-:W2:Y:S01]  /*0150*/  @!P0 LDG.E.EL R15, desc[UR4][R4.64+0x4] ;  /* 0x00000404040f8981 */ /* 0x000ea2000c2e1900 */
[----:B----4-:R-:W-:Y:S01]  /*0160*/  IMAD.WIDE R6, R13, 0x4, R6 ;  /* 0x000000040d067825 */ /* 0x010fe200078e0206 */
[----:B------:R-:W-:Y:S02]  /*0170*/  MOV R0, RZ ;  /* 0x000000ff00007202 */ /* 0x000fe40000000f00 */
[----:B------:R-:W3:Y:S01]  /*0180*/  @!P0 LDG.E.EL R12, desc[UR4][R4.64+0x8] ;  /* 0x00000804040c8981 */ /* 0x000ee2000c2e1900 */
[----:B------:R-:W-:Y:S02]  /*0190*/  IMAD.MOV.U32 R13, RZ, RZ, RZ ;  /* 0x000000ffff0d7224 */ /* 0x000fe400078e00ff */
[----:B-----5:R-:W-:Y:S01]  /*01a0*/  IMAD.WIDE R2, R9, 0x4, R2 ;  /* 0x0000000409027825 */ /* 0x020fe200078e0202 */
[----:B------:R-:W4:Y:S01]  /*01b0*/  @!P0 LDG.E.EL R14, desc[UR4][R4.64+0xc] ;  /* 0x00000c04040e8981 */ /* 0x000f22000c2e1900 */
[----:B------:R-:W1:Y:S03]  /*01c0*/  LDC.64 R8, c[0x0][0x228] ;  /* 0x00008a00ff087b82 */ /* 0x000e660000000a00 */
[----:B------:R-:W5:Y:S04]  /*01d0*/  @!P0 LDG.E.EL R0, desc[UR4][R2.64] ;  /* 0x0000000402008981 */ /* 0x000f68000c2e1900 */
[----:B------:R-:W5:Y:S01]  /*01e0*/  @!P0 LDG.E.EL R13, desc[UR4][R6.64] ;  /* 0x00000004060d8981 */ /* 0x000f62000c2e1900 */
[----:B------:R-:W-:-:S04]  /*01f0*/  LOP3.LUT P0, RZ, R16, 0x10, RZ, 0xc0, !PT ;  /* 0x0000001010ff7812 */ /* 0x000fc8000780c0ff */
[C---:B------:R-:W-:Y:S01]  /*0200*/  ISETP.LT.AND P0, PT, R11.reuse, 0x10, !P0 ;  /* 0x000000100b00780c */ /* 0x040fe20004701270 */
[----:B-1----:R-:W-:-:S04]  /*0210*/  IMAD.WIDE R8, R11, 0x4, R8 ;  /* 0x000000040b087825 */ /* 0x002fc800078e0208 */
[----:B--2---:R-:W-:-:S04]  /*0220*/  FADD R15, R15, R10 ;  /* 0x0000000a0f0f7221 */ /* 0x004fc80000000000 */
[----:B---3--:R-:W-:-:S04]  /*0230*/  FADD R15, R15, R12 ;  /* 0x0000000c0f0f7221 */ /* 0x008fc80000000000 */
[----:B----4-:R-:W-:-:S04]  /*0240*/  FADD R14, R15, R14 ;  /* 0x0000000e0f0e7221 */ /* 0x010fc80000000000 */
[----:B-----5:R-:W-:Y:S01]  /*0250*/  FFMA R13, R14, R0, R13 ;  /* 0x000000000e0d7223 */ /* 0x020fe2000000000d */
[----:B------:R-:W-:Y:S06]  /*0260*/  @!P0 EXIT ;  /* 0x000000000000894d */ /* 0x000fec0003800000 */
[----:B------:R-:W-:Y:S01]  /*0270*/  STG.E desc[UR4][R8.64], R13 ;  /* 0x0000000d08007986 */ /* 0x000fe2000c101904 */
[----:B------:R-:W-:Y:S05]  /*0280*/  EXIT ;  /* 0x000000000000794d */ /* 0x000fea0003800000 */
.L_x_0:
[----:B------:R-:W-:-:S00]  /*0290*/  BRA `(.L_x_0) ;  /* 0xfffffffc00fc7947 */ /* 0x000fc0000383ffff */
[----:B------:R-:W-:-:S00]  /*02a0*/  NOP ;  /* 0x0000000000007918 */ /* 0x000fc00000000000 */
        /* <DEDUP_REMOVED lines=13> */
.L_x_1:


//--------------------- .nv.constant0.triton_poi_fused_add_1 --------------------------
	.section	.nv.constant0.triton_poi_fused_add_1,"a",@progbits
	.sectionflags	@""
	.align	4
.nv.constant0.triton_poi_fused_add_1:
	.zero		564
